	.headerflags	@"EF_CUDA_TEXMODE_UNIFIED EF_CUDA_64BIT_ADDRESS EF_CUDA_ACCELERATORS EF_CUDA_SM90 EF_CUDA_VIRTUAL_SM(EF_CUDA_SM90)"
	.elftype	@"ET_EXEC"


//--------------------- .nv.info                  --------------------------
	.section	.nv.info,"",@"SHT_CUDA_INFO"
	.align	4


	//----- nvinfo : EIATTR_REGCOUNT
	.align		4
        /*0000*/ 	.byte	0x04, 0x2f
        /*0002*/ 	.short	(.L_1 - .L_0)
	.align		4
.L_0:
        /*0004*/ 	.word	index@(triton_poi_fused_clone_32)
        /*0008*/ 	.word	0x00000010


	//----- nvinfo : EIATTR_MIN_STACK_SIZE
	.align		4
.L_1:
        /*000c*/ 	.byte	0x04, 0x12
        /*000e*/ 	.short	(.L_3 - .L_2)
	.align		4
.L_2:
        /*0010*/ 	.word	index@(triton_poi_fused_clone_32)
        /*0014*/ 	.word	0x00000000


	//----- nvinfo : EIATTR_FRAME_SIZE
	.align		4
.L_3:
        /*0018*/ 	.byte	0x04, 0x11
        /*001a*/ 	.short	(.L_5 - .L_4)
	.align		4
.L_4:
        /*001c*/ 	.word	index@(triton_poi_fused_clone_32)
        /*0020*/ 	.word	0x00000000


	//----- nvinfo : EIATTR_MIN_STACK_SIZE
	.align		4
.L_5:
        /*0024*/ 	.byte	0x04, 0x12
        /*0026*/ 	.short	(.L_7 - .L_6)
	.align		4
.L_6:
        /*0028*/ 	.word	index@(triton_poi_fused_clone_32)
        /*002c*/ 	.word	0x00000000
.L_7:


//--------------------- .nv.info.triton_poi_fused_clone_32 --------------------------
	.section	.nv.info.triton_poi_fused_clone_32,"",@"SHT_CUDA_INFO"
	.sectionflags	@""
	.align	4


	//----- nvinfo : EIATTR_CUDA_API_VERSION
	.align		4
        /*0000*/ 	.byte	0x04, 0x37
        /*0002*/ 	.short	(.L_9 - .L_8)
.L_8:
        /*0004*/ 	.word	0x0000007c


	//----- nvinfo : EIATTR_KPARAM_INFO
	.align		4
.L_9:
        /*0008*/ 	.byte	0x04, 0x17
        /*000a*/ 	.short	(.L_11 - .L_10)
.L_10:
        /*000c*/ 	.word	0x00000000
        /*0010*/ 	.short	0x0003
        /*0012*/ 	.short	0x0018
        /*0014*/ 	.byte	0x00, 0xf0, 0x11, 0x00


	//----- nvinfo : EIATTR_KPARAM_INFO
	.align		4
.L_11:
        /*0018*/ 	.byte	0x04, 0x17
        /*001a*/ 	.short	(.L_13 - .L_12)
.L_12:
        /*001c*/ 	.word	0x00000000
        /*0020*/ 	.short	0x0002
        /*0022*/ 	.short	0x0010
        /*0024*/ 	.byte	0x00, 0xf4, 0x21, 0x00


	//----- nvinfo : EIATTR_KPARAM_INFO
	.align		4
.L_13:
        /*0028*/ 	.byte	0x04, 0x17
        /*002a*/ 	.short	(.L_15 - .L_14)
.L_14:
        /*002c*/ 	.word	0x00000000
        /*0030*/ 	.short	0x0001
        /*0032*/ 	.short	0x0008
        /*0034*/ 	.byte	0x00, 0xf4, 0x21, 0x00


	//----- nvinfo : EIATTR_KPARAM_INFO
	.align		4
.L_15:
        /*0038*/ 	.byte	0x04, 0x17
        /*003a*/ 	.short	(.L_17 - .L_16)
.L_16:
        /*003c*/ 	.word	0x00000000
        /*0040*/ 	.short	0x0000
        /*0042*/ 	.short	0x0000
        /*0044*/ 	.byte	0x00, 0xf4, 0x21, 0x00


	//----- nvinfo : EIATTR_SPARSE_MMA_MASK
	.align		4
.L_17:
        /*0048*/ 	.byte	0x03, 0x50
        /*004a*/ 	.short	0x0000


	//----- nvinfo : EIATTR_MAXREG_COUNT
	.align		4
        /*004c*/ 	.byte	0x03, 0x1b
        /*004e*/ 	.short	0x00ff


	//----- nvinfo : EIATTR_EXIT_INSTR_OFFSETS
	.align		4
        /*0050*/ 	.byte	0x04, 0x1c
        /*0052*/ 	.short	(.L_19 - .L_18)


	//   ....[0]....
.L_18:
        /*0054*/ 	.word	0x000001a0


	//   ....[1]....
        /*0058*/ 	.word	0x000001c0


	//----- nvinfo : EIATTR_REQNTID
	.align		4
.L_19:
        /*005c*/ 	.byte	0x04, 0x10
        /*005e*/ 	.short	(.L_21 - .L_20)
.L_20:
        /*0060*/ 	.word	0x00000080
        /*0064*/ 	.word	0x00000001
        /*0068*/ 	.word	0x00000001


	//----- nvinfo : EIATTR_CBANK_PARAM_SIZE
	.align		4
.L_21:
        /*006c*/ 	.byte	0x03, 0x19
        /*006e*/ 	.short	0x001c


	//----- nvinfo : EIATTR_PARAM_CBANK
	.align		4
        /*0070*/ 	.byte	0x04, 0x0a
        /*0072*/ 	.short	(.L_23 - .L_22)
	.align		4
.L_22:
        /*0074*/ 	.word	index@(.nv.constant0.triton_poi_fused_clone_32)
        /*0078*/ 	.short	0x0210
        /*007a*/ 	.short	0x001c


	//----- nvinfo : EIATTR_SW_WAR
	.align		4
.L_23:
        /*007c*/ 	.byte	0x04, 0x36
        /*007e*/ 	.short	(.L_25 - .L_24)
.L_24:
        /*0080*/ 	.word	0x00000008
.L_25:


//--------------------- .nv.callgraph             --------------------------
	.section	.nv.callgraph,"",@"SHT_CUDA_CALLGRAPH"
	.align	4
	.sectionentsize	8
	.align		4
        /*0000*/ 	.word	0x00000000
	.align		4
        /*0004*/ 	.word	0xffffffff
	.align		4
        /*0008*/ 	.word	0x00000000
	.align		4
        /*000c*/ 	.word	0xfffffffe
	.align		4
        /*0010*/ 	.word	0x00000000
	.align		4
        /*0014*/ 	.word	0xfffffffd
	.align		4
        /*0018*/ 	.word	0x00000000
	.align		4
        /*001c*/ 	.word	0xfffffffc


//--------------------- .text.triton_poi_fused_clone_32 --------------------------
	.section	.text.triton_poi_fused_clone_32,"ax",@progbits
	.align	128
        .global         triton_poi_fused_clone_32
        .type           triton_poi_fused_clone_32,@function
        .size           triton_poi_fused_clone_32,(.L_x_1 - triton_poi_fused_clone_32)
        .other          triton_poi_fused_clone_32,@"STO_CUDA_ENTRY STV_DEFAULT"
triton_poi_fused_clone_32:
.text.triton_poi_fused_clone_32:
[----:B------:R-:W0:Y:S02]  /*0000*/  LDC R1, c[0x0][0x28] ;  /* 0x00000a00ff017b82 */ /* 0x000e240000000800 */
[----:B------:R-:W1:Y:S01]  /*0010*/  S2R R0, SR_TID.X ;  /* 0x0000000000007919 */ /* 0x000e620000002100 */
[----:B------:R-:W2:Y:S01]  /*0020*/  LDC.64 R2, c[0x0][0x210] ;  /* 0x00008400ff027b82 */ /* 0x000ea20000000a00 */
[----:B------:R-:W-:Y:S01]  /*0030*/  CS2R R12, SRZ ;  /* 0x00000000000c7805 */ /* 0x000fe2000001ff00 */
[----:B------:R-:W-:Y:S01]  /*0040*/  ULDC.64 UR4, c[0x0][0x208] ;  /* 0x0000820000047ab9 */ /* 0x000fe20000000a00 */
[----:B------:R-:W3:Y:S05]  /*0050*/  S2R R9, SR_CTAID.X ;  /* 0x0000000000097919 */ /* 0x000eea0000002500 */
[----:B------:R-:W4:Y:S01]  /*0060*/  LDC.64 R4, c[0x0][0x218] ;  /* 0x00008600ff047b82 */ /* 0x000f220000000a00 */
[----:B-1----:R-:W-:-:S05]  /*0070*/  IMAD.SHL.U32 R0, R0, 0x2, RZ ;  /* 0x0000000200007824 */ /* 0x002fca00078e00ff */
[----:B------:R-:W-:-:S05]  /*0080*/  LOP3.LUT R0, R0, 0xfe, RZ, 0xc0, !PT ;  /* 0x000000fe00007812 */ /* 0x000fca00078ec0ff */
[----:B---3--:R-:W-:-:S05]  /*0090*/  IMAD R9, R9, 0x100, R0 ;  /* 0x0000010009097824 */ /* 0x008fca00078e0200 */
[----:B------:R-:W-:Y:S02]  /*00a0*/  SHF.R.S32.HI R0, RZ, 0x1f, R9 ;  /* 0x0000001fff007819 */ /* 0x000fe40000011409 */
[----:B------:R-:W-:Y:S02]  /*00b0*/  ISETP.GE.AND P0, PT, R9, 0x800, PT ;  /* 0x000008000900780c */ /* 0x000fe40003f06270 */
[----:B------:R-:W-:-:S04]  /*00c0*/  LEA.HI R0, R0, R9, RZ, 0x9 ;  /* 0x0000000900007211 */ /* 0x000fc800078f48ff */
[----:B------:R-:W-:Y:S02]  /*00d0*/  LOP3.LUT R6, R0, 0xfffffe00, RZ, 0xc0, !PT ;  /* 0xfffffe0000067812 */ /* 0x000fe400078ec0ff */
[----:B------:R-:W-:Y:S02]  /*00e0*/  SHF.R.S32.HI R0, RZ, 0x9, R0 ;  /* 0x00000009ff007819 */ /* 0x000fe40000011400 */
[----:B------:R-:W-:-:S05]  /*00f0*/  IADD3 R7, R9, 0x2800, -R6 ;  /* 0x0000280009077810 */ /* 0x000fca0007ffe806 */
[----:B------:R-:W-:Y:S02]  /*0100*/  IMAD R11, R0, 0x4800, R7 ;  /* 0x00004800000b7824 */ /* 0x000fe400078e0207 */
[----:B----4-:R-:W-:Y:S02]  /*0110*/  IMAD.WIDE.U32 R4, R7, 0x4, R4 ;  /* 0x0000000407047825 */ /* 0x010fe400078e0004 */
[----:B------:R-:W1:Y:S02]  /*0120*/  LDC.64 R6, c[0x0][0x220] ;  /* 0x00008800ff067b82 */ /* 0x000e640000000a00 */
[----:B--2---:R-:W-:Y:S01]  /*0130*/  IMAD.WIDE R2, R11, 0x4, R2 ;  /* 0x000000040b027825 */ /* 0x004fe200078e0202 */
[----:B------:R-:W-:Y:S01]  /*0140*/  CS2R R10, SRZ ;  /* 0x00000000000a7805 */ /* 0x000fe2000001ff00 */
[----:B------:R-:W2:Y:S05]  /*0150*/  @!P0 LDG.E.EL.64 R12, desc[UR4][R4.64] ;  /* 0x00000004040c8981 */ /* 0x000eaa000c2e1b00 */
[----:B------:R-:W2:Y:S01]  /*0160*/  @!P0 LDG.E.64 R10, desc[UR4][R2.64] ;  /* 0x00000004020a8981 */ /* 0x000ea2000c1e1b00 */
[----:B-1----:R-:W-:-:S04]  /*0170*/  IMAD.WIDE R6, R9, 0x4, R6 ;  /* 0x0000000409067825 */ /* 0x002fc800078e0206 */
[----:B--2---:R-:W-:Y:S01]  /*0180*/  FADD R10, R12, R10 ;  /* 0x0000000a0c0a7221 */ /* 0x004fe20000000000 */
[----:B------:R-:W-:Y:S01]  /*0190*/  FADD R11, R13, R11 ;  /* 0x0000000b0d0b7221 */ /* 0x000fe20000000000 */
[----:B------:R-:W-:Y:S06]  /*01a0*/  @P0 EXIT ;  /* 0x000000000000094d */ /* 0x000fec0003800000 */
[----:B------:R-:W-:Y:S01]  /*01b0*/  STG.E.64 desc[UR4][R6.64], R10 ;  /* 0x0000000a06007986 */ /* 0x000fe2000c101b04 */
[----:B------:R-:W-:Y:S05]  /*01c0*/  EXIT ;  /* 0x000000000000794d */ /* 0x000fea0003800000 */
.L_x_0:
[----:B------:R-:W-:-:S00]  /*01d0*/  BRA `(.L_x_0) ;  /* 0xfffffffc00fc7947 */ /* 0x000fc0000383ffff */
[----:B------:R-:W-:-:S00]  /*01e0*/  NOP ;  /* 0x0000000000007918 */ /* 0x000fc00000000000 */
        /* <DEDUP_REMOVED lines=9> */
.L_x_1:


//--------------------- .nv.constant0.triton_poi_fused_clone_32 --------------------------
	.section	.nv.constant0.triton_poi_fused_clone_32,"a",@progbits
	.sectionflags	@""
	.align	4
.nv.constant0.triton_poi_fused_clone_32:
	.zero		556
